//
// Generated by NVIDIA NVVM Compiler
//
// Compiler Build ID: CL-36424714
// Cuda compilation tools, release 13.0, V13.0.88
// Based on NVVM 20.0.0
//

.version 9.0
.target sm_100
.address_size 64

	// .globl	default_function_kernel_1
// _ZZ25default_function_kernel_1E11ph_3_shared has been demoted

.visible .entry default_function_kernel_1(
	.param .u64 .ptr .align 1 default_function_kernel_1_param_0,
	.param .u64 .ptr .align 1 default_function_kernel_1_param_1,
	.param .u64 .ptr .align 1 default_function_kernel_1_param_2
)
.maxntid 50
{
	.reg .pred 	%p<7>;
	.reg .b16 	%rs<13>;
	.reg .b32 	%r<19>;
	.reg .b32 	%f<53>;
	.reg .b64 	%rd<17>;
	// demoted variable
	.shared .align 4 .b8 _ZZ25default_function_kernel_1E11ph_3_shared[320];
	ld.param.u64 	%rd3, [default_function_kernel_1_param_0];
	ld.param.u64 	%rd4, [default_function_kernel_1_param_1];
	ld.param.u64 	%rd5, [default_function_kernel_1_param_2];
	cvta.to.global.u64 	%rd6, %rd5;
	mov.u32 	%r1, %tid.x;
	cvt.u16.u32 	%rs1, %r1;
	mul.lo.s16 	%rs2, %rs1, 26;
	shr.u16 	%rs3, %rs2, 8;
	mad.lo.s16 	%rs4, %rs3, 10, %rs1;
	bar.sync 	0;
	cvt.u32.u16 	%r4, %rs4;
	mul.wide.u32 	%rd7, %r4, 4;
	add.s64 	%rd1, %rd6, %rd7;
	ld.global.nc.f32 	%f5, [%rd1];
	shl.b32 	%r5, %r1, 2;
	mov.u32 	%r6, _ZZ25default_function_kernel_1E11ph_3_shared;
	add.s32 	%r2, %r6, %r5;
	st.shared.f32 	[%r2], %f5;
	setp.gt.u32 	%p1, %r1, 29;
	@%p1 bra 	$L__BB0_2;
	ld.global.nc.f32 	%f6, [%rd1+400];
	st.shared.f32 	[%r2+200], %f6;
$L__BB0_2:
	setp.gt.u32 	%p2, %r1, 24;
	setp.gt.u32 	%p3, %r1, 29;
	bar.sync 	0;
	setp.lt.u32 	%p4, %r1, 25;
	add.s32 	%r7, %r1, 231;
	selp.b32 	%r8, %r1, %r7, %p4;
	cvt.u16.u32 	%rs5, %r8;
	and.b16  	%rs6, %rs5, 255;
	mul.lo.s16 	%rs7, %rs6, 205;
	shr.u16 	%rs8, %rs7, 8;
	cvt.u64.u16 	%rd8, %rs8;
	and.b64  	%rd9, %rd8, 252;
	selp.b64 	%rd10, 40, 0, %p2;
	add.s64 	%rd11, %rd10, %rd9;
	cvta.to.global.u64 	%rd12, %rd4;
	shl.b64 	%rd13, %rd11, 2;
	add.s64 	%rd2, %rd12, %rd13;
	ld.global.nc.f32 	%f7, [%rd2];
	mul.lo.s16 	%rs9, %rs1, 52;
	shr.u16 	%rs10, %rs9, 8;
	mul.lo.s16 	%rs11, %rs10, 5;
	sub.s16 	%rs12, %rs1, %rs11;
	cvt.u32.u16 	%r9, %rs12;
	and.b32  	%r10, %r9, 255;
	selp.b32 	%r11, 20, 0, %p2;
	add.s32 	%r12, %r11, %r10;
	shl.b32 	%r13, %r12, 2;
	add.s32 	%r3, %r6, %r13;
	ld.shared.f32 	%f8, [%r3];
	fma.rn.f32 	%f9, %f7, %f8, 0f00000000;
	ld.global.nc.f32 	%f10, [%rd2+320];
	ld.shared.f32 	%f11, [%r3+160];
	fma.rn.f32 	%f12, %f10, %f11, 0f00000000;
	ld.global.nc.f32 	%f13, [%rd2+4];
	ld.shared.f32 	%f14, [%r3+20];
	fma.rn.f32 	%f1, %f13, %f14, %f9;
	ld.global.nc.f32 	%f15, [%rd2+324];
	ld.shared.f32 	%f16, [%r3+180];
	fma.rn.f32 	%f2, %f15, %f16, %f12;
	ld.global.nc.f32 	%f17, [%rd2+80];
	ld.shared.f32 	%f18, [%r3+40];
	fma.rn.f32 	%f19, %f17, %f18, 0f00000000;
	ld.global.nc.f32 	%f20, [%rd2+400];
	ld.shared.f32 	%f21, [%r3+200];
	fma.rn.f32 	%f22, %f20, %f21, 0f00000000;
	ld.global.nc.f32 	%f23, [%rd2+84];
	ld.shared.f32 	%f24, [%r3+60];
	fma.rn.f32 	%f3, %f23, %f24, %f19;
	ld.global.nc.f32 	%f25, [%rd2+404];
	ld.shared.f32 	%f26, [%r3+220];
	fma.rn.f32 	%f4, %f25, %f26, %f22;
	bar.sync 	0;
	ld.global.nc.f32 	%f27, [%rd1+40];
	st.shared.f32 	[%r2], %f27;
	@%p3 bra 	$L__BB0_4;
	ld.global.nc.f32 	%f28, [%rd1+440];
	st.shared.f32 	[%r2+200], %f28;
$L__BB0_4:
	setp.lt.u32 	%p5, %r1, 25;
	setp.gt.u32 	%p6, %r1, 24;
	bar.sync 	0;
	ld.global.nc.f32 	%f29, [%rd2+8];
	ld.shared.f32 	%f30, [%r3];
	fma.rn.f32 	%f31, %f29, %f30, %f1;
	ld.global.nc.f32 	%f32, [%rd2+328];
	ld.shared.f32 	%f33, [%r3+160];
	fma.rn.f32 	%f34, %f32, %f33, %f2;
	ld.global.nc.f32 	%f35, [%rd2+12];
	ld.shared.f32 	%f36, [%r3+20];
	fma.rn.f32 	%f37, %f35, %f36, %f31;
	ld.global.nc.f32 	%f38, [%rd2+332];
	ld.shared.f32 	%f39, [%r3+180];
	fma.rn.f32 	%f40, %f38, %f39, %f34;
	ld.global.nc.f32 	%f41, [%rd2+88];
	ld.shared.f32 	%f42, [%r3+40];
	fma.rn.f32 	%f43, %f41, %f42, %f3;
	ld.global.nc.f32 	%f44, [%rd2+408];
	ld.shared.f32 	%f45, [%r3+200];
	fma.rn.f32 	%f46, %f44, %f45, %f4;
	ld.global.nc.f32 	%f47, [%rd2+92];
	ld.shared.f32 	%f48, [%r3+60];
	fma.rn.f32 	%f49, %f47, %f48, %f43;
	ld.global.nc.f32 	%f50, [%rd2+412];
	ld.shared.f32 	%f51, [%r3+220];
	fma.rn.f32 	%f52, %f50, %f51, %f46;
	selp.b32 	%r15, 50, 0, %p6;
	add.s32 	%r16, %r1, -25;
	selp.b32 	%r17, %r1, %r16, %p5;
	add.s32 	%r18, %r17, %r15;
	cvta.to.global.u64 	%rd14, %rd3;
	mul.wide.u32 	%rd15, %r18, 4;
	add.s64 	%rd16, %rd14, %rd15;
	st.global.f32 	[%rd16], %f37;
	st.global.f32 	[%rd16+400], %f40;
	st.global.f32 	[%rd16+100], %f49;
	st.global.f32 	[%rd16+500], %f52;
	ret;

}
	// .globl	default_function_kernel
.visible .entry default_function_kernel(
	.param .u64 .ptr .align 1 default_function_kernel_param_0,
	.param .u64 .ptr .align 1 default_function_kernel_param_1
)
.maxntid 32
{
	.reg .pred 	%p<4>;
	.reg .b32 	%r<5>;
	.reg .b32 	%f<23>;
	.reg .b64 	%rd<8>;

	ld.param.u64 	%rd1, [default_function_kernel_param_0];
	ld.param.u64 	%rd2, [default_function_kernel_param_1];
	cvta.to.global.u64 	%rd3, %rd1;
	cvta.to.global.u64 	%rd4, %rd2;
	mov.u32 	%r1, %ctaid.x;
	shl.b32 	%r2, %r1, 5;
	mov.u32 	%r3, %tid.x;
	or.b32  	%r4, %r2, %r3;
	mul.wide.u32 	%rd5, %r4, 4;
	add.s64 	%rd6, %rd4, %rd5;
	ld.global.nc.f32 	%f1, [%rd6];
	abs.f32 	%f2, %f1;
	fma.rn.f32 	%f3, %f2, 0fBF000000, 0f3F000000;
	rsqrt.approx.ftz.f32 	%f4, %f3;
	mul.f32 	%f5, %f4, %f3;
	mul.f32 	%f6, %f4, 0fBF000000;
	fma.rn.f32 	%f7, %f5, %f6, 0f3F000000;
	fma.rn.f32 	%f8, %f5, %f7, %f5;
	setp.eq.f32 	%p1, %f2, 0f3F800000;
	selp.f32 	%f9, 0f00000000, %f8, %p1;
	setp.gt.f32 	%p2, %f2, 0f3F0F5C29;
	selp.f32 	%f10, %f9, %f2, %p2;
	mul.f32 	%f11, %f10, %f10;
	fma.rn.f32 	%f12, %f11, 0f3D4DD2F7, 0f3C99CA97;
	fma.rn.f32 	%f13, %f12, %f11, 0f3D3F90E8;
	fma.rn.f32 	%f14, %f13, %f11, 0f3D993CCF;
	fma.rn.f32 	%f15, %f14, %f11, 0f3E2AAC04;
	mul.f32 	%f16, %f11, %f15;
	fma.rn.f32 	%f17, %f16, %f10, %f10;
	mul.f32 	%f18, %f17, 0fC0000000;
	fma.rn.f32 	%f19, 0f3F6EE581, 0f3FD774EB, %f18;
	selp.f32 	%f20, %f19, %f17, %p2;
	setp.num.f32 	%p3, %f20, %f20;
	copysign.f32 	%f21, %f1, %f20;
	selp.f32 	%f22, %f21, %f20, %p3;
	add.s64 	%rd7, %rd3, %rd5;
	st.global.f32 	[%rd7], %f22;
	ret;

}


// ===== COMPILED SASS (sm_100) =====

	.target	sm_100

	.elftype	@"ET_EXEC"


//--------------------- .note.nv.tkinfo           --------------------------
	.section	.note.nv.tkinfo,"",@"SHT_NOTE"
	.sectionflags	@"SHF_NOTE_NV_TKINFO"
	.tkinfo
        /*0018*/ 	.word	0x00000002
        /*0030*/ 	.string	""
        /*0030*/ 	.string	"ptxas"
        /*0030*/ 	.string	"Cuda compilation tools, release 13.0, V13.0.88"
        /*0030*/ 	.string	"Build cuda_13.0.r13.0/compiler.36424714_0"
        /*0030*/ 	.string	"-arch sm_100 -m 64 "



//--------------------- .note.nv.cuinfo           --------------------------
	.section	.note.nv.cuinfo,"",@"SHT_NOTE"
	.sectionflags	@"SHF_NOTE_NV_CUINFO"
        /*0018*/ 	.short	0x0002
        /*001a*/ 	.short	0x0064
        /*001c*/ 	.short	0x0082
	.zero		2


//--------------------- .nv.info                  --------------------------
	.section	.nv.info,"",@"SHT_CUDA_INFO"
	.align	4


	//----- nvinfo : EIATTR_REGCOUNT
	.align		4
        /*0000*/ 	.byte	0x04, 0x2f
        /*0002*/ 	.short	(.L_1 - .L_0)
	.align		4
.L_0:
        /*0004*/ 	.word	index@(default_function_kernel_1)
        /*0008*/ 	.word	0x00000020


	//----- nvinfo : EIATTR_FRAME_SIZE
	.align		4
.L_1:
        /*000c*/ 	.byte	0x04, 0x11
        /*000e*/ 	.short	(.L_3 - .L_2)
	.align		4
.L_2:
        /*0010*/ 	.word	index@(default_function_kernel_1)
        /*0014*/ 	.word	0x00000000


	//----- nvinfo : EIATTR_REGCOUNT
	.align		4
.L_3:
        /*0018*/ 	.byte	0x04, 0x2f
        /*001a*/ 	.short	(.L_5 - .L_4)
	.align		4
.L_4:
        /*001c*/ 	.word	index@(default_function_kernel)
        /*0020*/ 	.word	0x0000000c


	//----- nvinfo : EIATTR_FRAME_SIZE
	.align		4
.L_5:
        /*0024*/ 	.byte	0x04, 0x11
        /*0026*/ 	.short	(.L_7 - .L_6)
	.align		4
.L_6:
        /*0028*/ 	.word	index@(default_function_kernel)
        /*002c*/ 	.word	0x00000000


	//----- nvinfo : EIATTR_MIN_STACK_SIZE
	.align		4
.L_7:
        /*0030*/ 	.byte	0x04, 0x12
        /*0032*/ 	.short	(.L_9 - .L_8)
	.align		4
.L_8:
        /*0034*/ 	.word	index@(default_function_kernel)
        /*0038*/ 	.word	0x00000000


	//----- nvinfo : EIATTR_MIN_STACK_SIZE
	.align		4
.L_9:
        /*003c*/ 	.byte	0x04, 0x12
        /*003e*/ 	.short	(.L_11 - .L_10)
	.align		4
.L_10:
        /*0040*/ 	.word	index@(default_function_kernel_1)
        /*0044*/ 	.word	0x00000000
.L_11:


//--------------------- .nv.compat                --------------------------
	.section	.nv.compat,"",@"SHT_CUDA_COMPAT_INFO"
	.align	4
        /*0000*/ 	.byte	0x02, 0x09, 0x00, 0x00, 0x02, 0x02, 0x01, 0x00, 0x02, 0x05, 0x05, 0x00, 0x03, 0x07, 0x01, 0x01
        /*0010*/ 	.byte	0x02, 0x03, 0x00, 0x00, 0x02, 0x06, 0x01, 0x00, 0x04, 0x0b, 0x08, 0x00, 0x01, 0x00, 0x00, 0x00
        /*0020*/ 	.byte	0x00, 0x00, 0x00, 0x00


//--------------------- .nv.info.default_function_kernel --------------------------
	.section	.nv.info.default_function_kernel,"",@"SHT_CUDA_INFO"
	.sectionflags	@""
	.align	4


	//----- nvinfo : EIATTR_CUDA_API_VERSION
	.align		4
        /*0000*/ 	.byte	0x04, 0x37
        /*0002*/ 	.short	(.L_13 - .L_12)
.L_12:
        /*0004*/ 	.word	0x00000082


	//----- nvinfo : EIATTR_KPARAM_INFO
	.align		4
.L_13:
        /*0008*/ 	.byte	0x04, 0x17
        /*000a*/ 	.short	(.L_15 - .L_14)
.L_14:
        /*000c*/ 	.word	0x00000000
        /*0010*/ 	.short	0x0001
        /*0012*/ 	.short	0x0008
        /*0014*/ 	.byte	0x00, 0xf5, 0x21, 0x00


	//----- nvinfo : EIATTR_KPARAM_INFO
	.align		4
.L_15:
        /*0018*/ 	.byte	0x04, 0x17
        /*001a*/ 	.short	(.L_17 - .L_16)
.L_16:
        /*001c*/ 	.word	0x00000000
        /*0020*/ 	.short	0x0000
        /*0022*/ 	.short	0x0000
        /*0024*/ 	.byte	0x00, 0xf5, 0x21, 0x00


	//----- nvinfo : EIATTR_SPARSE_MMA_MASK
	.align		4
.L_17:
        /*0028*/ 	.byte	0x03, 0x50
        /*002a*/ 	.short	0x0000


	//----- nvinfo : EIATTR_MAXREG_COUNT
	.align		4
        /*002c*/ 	.byte	0x03, 0x1b
        /*002e*/ 	.short	0x00ff


	//----- nvinfo : EIATTR_MERCURY_ISA_VERSION
	.align		4
        /*0030*/ 	.byte	0x03, 0x5f
        /*0032*/ 	.short	0x0101


	//----- nvinfo : EIATTR_VRC_CTA_INIT_COUNT
	.align		4
        /*0034*/ 	.byte	0x02, 0x4a
	.zero		1
	.zero		1


	//----- nvinfo : EIATTR_EXIT_INSTR_OFFSETS
	.align		4
        /*0038*/ 	.byte	0x04, 0x1c
        /*003a*/ 	.short	(.L_19 - .L_18)


	//   ....[0]....
.L_18:
        /*003c*/ 	.word	0x00000250


	//----- nvinfo : EIATTR_MAX_THREADS
	.align		4
.L_19:
        /*0040*/ 	.byte	0x04, 0x05
        /*0042*/ 	.short	(.L_21 - .L_20)
.L_20:
        /*0044*/ 	.word	0x00000020
        /*0048*/ 	.word	0x00000001
        /*004c*/ 	.word	0x00000001


	//----- nvinfo : EIATTR_CBANK_PARAM_SIZE
	.align		4
.L_21:
        /*0050*/ 	.byte	0x03, 0x19
        /*0052*/ 	.short	0x0010


	//----- nvinfo : EIATTR_PARAM_CBANK
	.align		4
        /*0054*/ 	.byte	0x04, 0x0a
        /*0056*/ 	.short	(.L_23 - .L_22)
	.align		4
.L_22:
        /*0058*/ 	.word	index@(.nv.constant0.default_function_kernel)
        /*005c*/ 	.short	0x0380
        /*005e*/ 	.short	0x0010


	//----- nvinfo : EIATTR_SW_WAR
	.align		4
.L_23:
        /*0060*/ 	.byte	0x04, 0x36
        /*0062*/ 	.short	(.L_25 - .L_24)
.L_24:
        /*0064*/ 	.word	0x00000008
.L_25:


//--------------------- .nv.info.default_function_kernel_1 --------------------------
	.section	.nv.info.default_function_kernel_1,"",@"SHT_CUDA_INFO"
	.sectionflags	@""
	.align	4


	//----- nvinfo : EIATTR_CUDA_API_VERSION
	.align		4
        /*0000*/ 	.byte	0x04, 0x37
        /*0002*/ 	.short	(.L_27 - .L_26)
.L_26:
        /*0004*/ 	.word	0x00000082


	//----- nvinfo : EIATTR_KPARAM_INFO
	.align		4
.L_27:
        /*0008*/ 	.byte	0x04, 0x17
        /*000a*/ 	.short	(.L_29 - .L_28)
.L_28:
        /*000c*/ 	.word	0x00000000
        /*0010*/ 	.short	0x0002
        /*0012*/ 	.short	0x0010
        /*0014*/ 	.byte	0x00, 0xf5, 0x21, 0x00


	//----- nvinfo : EIATTR_KPARAM_INFO
	.align		4
.L_29:
        /*0018*/ 	.byte	0x04, 0x17
        /*001a*/ 	.short	(.L_31 - .L_30)
.L_30:
        /*001c*/ 	.word	0x00000000
        /*0020*/ 	.short	0x0001
        /*0022*/ 	.short	0x0008
        /*0024*/ 	.byte	0x00, 0xf5, 0x21, 0x00


	//----- nvinfo : EIATTR_KPARAM_INFO
	.align		4
.L_31:
        /*0028*/ 	.byte	0x04, 0x17
        /*002a*/ 	.short	(.L_33 - .L_32)
.L_32:
        /*002c*/ 	.word	0x00000000
        /*0030*/ 	.short	0x0000
        /*0032*/ 	.short	0x0000
        /*0034*/ 	.byte	0x00, 0xf5, 0x21, 0x00


	//----- nvinfo : EIATTR_SPARSE_MMA_MASK
	.align		4
.L_33:
        /*0038*/ 	.byte	0x03, 0x50
        /*003a*/ 	.short	0x0000


	//----- nvinfo : EIATTR_MAXREG_COUNT
	.align		4
        /*003c*/ 	.byte	0x03, 0x1b
        /*003e*/ 	.short	0x00ff


	//----- nvinfo : EIATTR_NUM_BARRIERS
	.align		4
        /*0040*/ 	.byte	0x02, 0x4c
        /*0042*/ 	.byte	0x01
	.zero		1


	//----- nvinfo : EIATTR_MERCURY_ISA_VERSION
	.align		4
        /*0044*/ 	.byte	0x03, 0x5f
        /*0046*/ 	.short	0x0101


	//----- nvinfo : EIATTR_VRC_CTA_INIT_COUNT
	.align		4
        /*0048*/ 	.byte	0x02, 0x4a
	.zero		1
	.zero		1


	//----- nvinfo : EIATTR_EXIT_INSTR_OFFSETS
	.align		4
        /*004c*/ 	.byte	0x04, 0x1c
        /*004e*/ 	.short	(.L_35 - .L_34)


	//   ....[0]....
.L_34:
        /*0050*/ 	.word	0x00000700


	//----- nvinfo : EIATTR_MAX_THREADS
	.align		4
.L_35:
        /*0054*/ 	.byte	0x04, 0x05
        /*0056*/ 	.short	(.L_37 - .L_36)
.L_36:
        /*0058*/ 	.word	0x00000032
        /*005c*/ 	.word	0x00000001
        /*0060*/ 	.word	0x00000001


	//----- nvinfo : EIATTR_CBANK_PARAM_SIZE
	.align		4
.L_37:
        /*0064*/ 	.byte	0x03, 0x19
        /*0066*/ 	.short	0x0018


	//----- nvinfo : EIATTR_PARAM_CBANK
	.align		4
        /*0068*/ 	.byte	0x04, 0x0a
        /*006a*/ 	.short	(.L_39 - .L_38)
	.align		4
.L_38:
        /*006c*/ 	.word	index@(.nv.constant0.default_function_kernel_1)
        /*0070*/ 	.short	0x0380
        /*0072*/ 	.short	0x0018


	//----- nvinfo : EIATTR_SW_WAR
	.align		4
.L_39:
        /*0074*/ 	.byte	0x04, 0x36
        /*0076*/ 	.short	(.L_41 - .L_40)
.L_40:
        /*0078*/ 	.word	0x00000008
.L_41:


//--------------------- .nv.callgraph             --------------------------
	.section	.nv.callgraph,"",@"SHT_CUDA_CALLGRAPH"
	.align	4
	.sectionentsize	8
	.align		4
        /*0000*/ 	.word	0x00000000
	.align		4
        /*0004*/ 	.word	0xffffffff
	.align		4
        /*0008*/ 	.word	0x00000000
	.align		4
        /*000c*/ 	.word	0xfffffffe
	.align		4
        /*0010*/ 	.word	0x00000000
	.align		4
        /*0014*/ 	.word	0xfffffffd
	.align		4
        /*0018*/ 	.word	0x00000000
	.align		4
        /*001c*/ 	.word	0xfffffffc


//--------------------- .text.default_function_kernel --------------------------
	.section	.text.default_function_kernel,"ax",@progbits
	.align	128
        .global         default_function_kernel
        .type           default_function_kernel,@function
        .size           default_function_kernel,(.L_x_2 - default_function_kernel)
        .other          default_function_kernel,@"STO_CUDA_ENTRY STV_DEFAULT"
default_function_kernel:
.text.default_function_kernel:
[----:B------:R-:W-:Y:S01]  /*0000*/  LDC R1, c[0x0][0x37c] ;  /* 0x0000df00ff017b82 */ /* 0x000fe20000000800 */
[----:B------:R-:W0:Y:S07]  /*0010*/  S2R R5, SR_TID.X ;  /* 0x0000000000057919 */ /* 0x000e2e0000002100 */
[----:B------:R-:W1:Y:S01]  /*0020*/  S2UR UR4, SR_CTAID.X ;  /* 0x00000000000479c3 */ /* 0x000e620000002500 */
[----:B------:R-:W2:Y:S07]  /*0030*/  LDCU.64 UR6, c[0x0][0x358] ;  /* 0x00006b00ff0677ac */ /* 0x000eae0008000a00 */
[----:B------:R-:W3:Y:S01]  /*0040*/  LDC.64 R2, c[0x0][0x388] ;  /* 0x0000e200ff027b82 */ /* 0x000ee20000000a00 */
[----:B-1----:R-:W-:-:S06]  /*0050*/  USHF.L.U32 UR4, UR4, 0x5, URZ ;  /* 0x0000000504047899 */ /* 0x002fcc00080006ff */
[----:B0-----:R-:W-:-:S05]  /*0060*/  LOP3.LUT R5, R5, UR4, RZ, 0xfc, !PT ;  /* 0x0000000405057c12 */ /* 0x001fca000f8efcff */
[----:B---3--:R-:W-:-:S05]  /*0070*/  IMAD.WIDE.U32 R2, R5, 0x4, R2 ;  /* 0x0000000405027825 */ /* 0x008fca00078e0002 */
[----:B--2---:R0:W2:Y:S01]  /*0080*/  LDG.E.CONSTANT R0, desc[UR6][R2.64] ;  /* 0x0000000602007981 */ /* 0x0040a2000c1e9900 */
[----:B------:R-:W-:Y:S01]  /*0090*/  HFMA2 R7, -RZ, RZ, 1.75, 0 ;  /* 0x3f000000ff077431 */ /* 0x000fe200000001ff */
[----:B0-----:R-:W-:-:S04]  /*00a0*/  MOV R3, 0x3d4dd2f7 ;  /* 0x3d4dd2f700037802 */ /* 0x001fc80000000f00 */
[C---:B--2---:R-:W-:Y:S01]  /*00b0*/  FFMA R4, |R0|.reuse, -R7, 0.5 ;  /* 0x3f00000000047423 */ /* 0x044fe20000000a07 */
[C---:B------:R-:W-:Y:S02]  /*00c0*/  FSETP.NEU.AND P1, PT, |R0|.reuse, 1, PT ;  /* 0x3f8000000000780b */ /* 0x040fe40003f2d200 */
[----:B------:R-:W-:Y:S01]  /*00d0*/  FSETP.GT.AND P0, PT, |R0|, 0.56000000238418579102, PT ;  /* 0x3f0f5c290000780b */ /* 0x000fe20003f04200 */
[----:B------:R-:W0:Y:S02]  /*00e0*/  MUFU.RSQ R7, R4 ;  /* 0x0000000400077308 */ /* 0x000e240000001400 */
[----:B0-----:R-:W-:Y:S01]  /*00f0*/  FMUL R6, R4, R7 ;  /* 0x0000000704067220 */ /* 0x001fe20000400000 */
[----:B------:R-:W-:-:S04]  /*0100*/  FMUL R7, R7, -0.5 ;  /* 0xbf00000007077820 */ /* 0x000fc80000400000 */
[----:B------:R-:W-:-:S04]  /*0110*/  FFMA R7, R6, R7, 0.5 ;  /* 0x3f00000006077423 */ /* 0x000fc80000000007 */
[----:B------:R-:W-:-:S05]  /*0120*/  FFMA R7, R6, R7, R6 ;  /* 0x0000000706077223 */ /* 0x000fca0000000006 */
[----:B------:R-:W-:-:S04]  /*0130*/  FSEL R7, R7, RZ, P1 ;  /* 0x000000ff07077208 */ /* 0x000fc80000800000 */
[----:B------:R-:W-:-:S05]  /*0140*/  FSEL R7, R7, |R0|, P0 ;  /* 0x4000000007077208 */ /* 0x000fca0000000000 */
[----:B------:R-:W-:-:S04]  /*0150*/  FMUL R6, R7, R7 ;  /* 0x0000000707067220 */ /* 0x000fc80000400000 */
[----:B------:R-:W-:-:S04]  /*0160*/  FFMA R3, R6, R3, 0.018773360177874565125 ;  /* 0x3c99ca9706037423 */ /* 0x000fc80000000003 */
[----:B------:R-:W-:-:S04]  /*0170*/  FFMA R3, R6, R3, 0.046769052743911743164 ;  /* 0x3d3f90e806037423 */ /* 0x000fc80000000003 */
[----:B------:R-:W-:-:S04]  /*0180*/  FFMA R3, R6, R3, 0.074823014438152313232 ;  /* 0x3d993ccf06037423 */ /* 0x000fc80000000003 */
[C---:B------:R-:W-:Y:S02]  /*0190*/  FFMA R9, R6.reuse, R3, 0.16667181253433227539 ;  /* 0x3e2aac0406097423 */ /* 0x040fe40000000003 */
[----:B------:R-:W0:Y:S02]  /*01a0*/  LDC.64 R2, c[0x0][0x380] ;  /* 0x0000e000ff027b82 */ /* 0x000e240000000a00 */
[----:B------:R-:W-:Y:S01]  /*01b0*/  FMUL R6, R6, R9 ;  /* 0x0000000906067220 */ /* 0x000fe20000400000 */
[----:B------:R-:W-:-:S03]  /*01c0*/  HFMA2 R9, -RZ, RZ, 1.9599609375, 20144 ;  /* 0x3fd774ebff097431 */ /* 0x000fc600000001ff */
[----:B------:R-:W-:-:S04]  /*01d0*/  FFMA R7, R7, R6, R7 ;  /* 0x0000000607077223 */ /* 0x000fc80000000007 */
[----:B------:R-:W-:-:S04]  /*01e0*/  FMUL R4, R7, -2 ;  /* 0xc000000007047820 */ /* 0x000fc80000400000 */
[----:B------:R-:W-:-:S05]  /*01f0*/  @P0 FFMA R7, R9, 0.93318945169448852539, R4 ;  /* 0x3f6ee58109070823 */ /* 0x000fca0000000004 */
[C---:B------:R-:W-:Y:S02]  /*0200*/  FSETP.NAN.AND P0, PT, R7.reuse, R7, PT ;  /* 0x000000070700720b */ /* 0x040fe40003f08000 */
[----:B------:R-:W-:Y:S01]  /*0210*/  LOP3.LUT R0, R7, 0x80000000, R0, 0xb8, !PT ;  /* 0x8000000007007812 */ /* 0x000fe200078eb800 */
[----:B0-----:R-:W-:-:S03]  /*0220*/  IMAD.WIDE.U32 R2, R5, 0x4, R2 ;  /* 0x0000000405027825 */ /* 0x001fc600078e0002 */
[----:B------:R-:W-:-:S05]  /*0230*/  FSEL R7, R0, R7, !P0 ;  /* 0x0000000700077208 */ /* 0x000fca0004000000 */
[----:B------:R-:W-:Y:S01]  /*0240*/  STG.E desc[UR6][R2.64], R7 ;  /* 0x0000000702007986 */ /* 0x000fe2000c101906 */
[----:B------:R-:W-:Y:S05]  /*0250*/  EXIT ;  /* 0x000000000000794d */ /* 0x000fea0003800000 */
.L_x_0:
[----:B------:R-:W-:-:S00]  /*0260*/  BRA `(.L_x_0) ;  /* 0xfffffffc00fc7947 */ /* 0x000fc0000383ffff */
[----:B------:R-:W-:-:S00]  /*0270*/  NOP ;  /* 0x0000000000007918 */ /* 0x000fc00000000000 */
        /* <DEDUP_REMOVED lines=8> */
.L_x_2:


//--------------------- .text.default_function_kernel_1 --------------------------
	.section	.text.default_function_kernel_1,"ax",@progbits
	.align	128
        .global         default_function_kernel_1
        .type           default_function_kernel_1,@function
        .size           default_function_kernel_1,(.L_x_3 - default_function_kernel_1)
        .other          default_function_kernel_1,@"STO_CUDA_ENTRY STV_DEFAULT"
default_function_kernel_1:
.text.default_function_kernel_1:
[----:B------:R-:W-:Y:S01]  /*0000*/  LDC R1, c[0x0][0x37c] ;  /* 0x0000df00ff017b82 */ /* 0x000fe20000000800 */
[----:B------:R-:W0:Y:S07]  /*0010*/  S2R R6, SR_TID.X ;  /* 0x0000000000067919 */ /* 0x000e2e0000002100 */
[----:B------:R-:W1:Y:S01]  /*0020*/  LDC.64 R2, c[0x0][0x390] ;  /* 0x0000e400ff027b82 */ /* 0x000e620000000a00 */
[----:B------:R-:W2:Y:S01]  /*0030*/  LDCU.64 UR6, c[0x0][0x358] ;  /* 0x00006b00ff0677ac */ /* 0x000ea20008000a00 */
[----:B------:R-:W3:Y:S01]  /*0040*/  LDCU.64 UR4, c[0x0][0x388] ;  /* 0x00007100ff0477ac */ /* 0x000ee20008000a00 */
[----:B0-----:R-:W-:-:S05]  /*0050*/  PRMT R7, R6, 0x9910, RZ ;  /* 0x0000991006077816 */ /* 0x001fca00000000ff */
[----:B------:R-:W-:Y:S01]  /*0060*/  BAR.SYNC.DEFER_BLOCKING 0x0 ;  /* 0x0000000000007b1d */ /* 0x000fe20000010000 */
[C---:B------:R-:W-:Y:S02]  /*0070*/  ISETP.GT.U32.AND P2, PT, R6.reuse, 0x1d, PT ;  /* 0x0000001d0600780c */ /* 0x040fe40003f44070 */
[----:B------:R-:W-:Y:S01]  /*0080*/  ISETP.GE.U32.AND P0, PT, R6, 0x19, PT ;  /* 0x000000190600780c */ /* 0x000fe20003f06070 */
[----:B------:R-:W-:-:S05]  /*0090*/  IMAD R0, R7, 0x1a, RZ ;  /* 0x0000001a07007824 */ /* 0x000fca00078e02ff */
[----:B------:R-:W-:-:S04]  /*00a0*/  LOP3.LUT R0, R0, 0xffff, RZ, 0xc0, !PT ;  /* 0x0000ffff00007812 */ /* 0x000fc800078ec0ff */
[----:B------:R-:W-:-:S04]  /*00b0*/  SHF.R.U32.HI R0, RZ, 0x8, R0 ;  /* 0x00000008ff007819 */ /* 0x000fc80000011600 */
[----:B------:R-:W-:-:S05]  /*00c0*/  PRMT R0, R0, 0x9910, RZ ;  /* 0x0000991000007816 */ /* 0x000fca00000000ff */
[----:B------:R-:W-:-:S05]  /*00d0*/  IMAD R0, R0, 0xa, R7 ;  /* 0x0000000a00007824 */ /* 0x000fca00078e0207 */
[----:B------:R-:W-:-:S05]  /*00e0*/  LOP3.LUT R5, R0, 0xffff, RZ, 0xc0, !PT ;  /* 0x0000ffff00057812 */ /* 0x000fca00078ec0ff */
[----:B-1----:R-:W-:-:S05]  /*00f0*/  IMAD.WIDE.U32 R2, R5, 0x4, R2 ;  /* 0x0000000405027825 */ /* 0x002fca00078e0002 */
[----:B--2---:R-:W2:Y:S04]  /*0100*/  LDG.E.CONSTANT R8, desc[UR6][R2.64] ;  /* 0x0000000602087981 */ /* 0x004ea8000c1e9900 */
[----:B------:R-:W4:Y:S01]  /*0110*/  @!P2 LDG.E.CONSTANT R10, desc[UR6][R2.64+0x190] ;  /* 0x00019006020aa981 */ /* 0x000f22000c1e9900 */
[C---:B------:R-:W-:Y:S01]  /*0120*/  VIADD R5, R6.reuse, 0xe7 ;  /* 0x000000e706057836 */ /* 0x040fe20000000000 */
[C---:B------:R-:W-:Y:S01]  /*0130*/  ISETP.GT.U32.AND P1, PT, R6.reuse, 0x18, PT ;  /* 0x000000180600780c */ /* 0x040fe20003f24070 */
[----:B------:R-:W-:Y:S01]  /*0140*/  IMAD R7, R7, 0x34, RZ ;  /* 0x0000003407077824 */ /* 0x000fe200078e02ff */
[----:B------:R-:W5:Y:S02]  /*0150*/  LDG.E.CONSTANT R26, desc[UR6][R2.64+0x28] ;  /* 0x00002806021a7981 */ /* 0x000f64000c1e9900 */
[----:B------:R-:W-:-:S02]  /*0160*/  SEL R5, R6, R5, !P0 ;  /* 0x0000000506057207 */ /* 0x000fc40004000000 */
[----:B------:R-:W-:Y:S01]  /*0170*/  SEL R0, RZ, 0x28, !P1 ;  /* 0x00000028ff007807 */ /* 0x000fe20004800000 */
[----:B------:R-:W5:Y:S01]  /*0180*/  @!P2 LDG.E.CONSTANT R22, desc[UR6][R2.64+0x1b8] ;  /* 0x0001b8060216a981 */ /* 0x000f62000c1e9900 */
[----:B------:R-:W-:-:S05]  /*0190*/  LOP3.LUT R5, R5, 0xff, RZ, 0xc0, !PT ;  /* 0x000000ff05057812 */ /* 0x000fca00078ec0ff */
[----:B------:R-:W-:-:S05]  /*01a0*/  IMAD R5, R5, 0xcd, RZ ;  /* 0x000000cd05057824 */ /* 0x000fca00078e02ff */
[----:B------:R-:W-:-:S04]  /*01b0*/  SHF.R.U32.HI R5, RZ, 0x8, R5 ;  /* 0x00000008ff057819 */ /* 0x000fc80000011605 */
[----:B------:R-:W-:-:S04]  /*01c0*/  LOP3.LUT R5, R5, 0xfc, RZ, 0xc0, !PT ;  /* 0x000000fc05057812 */ /* 0x000fc800078ec0ff */
[----:B------:R-:W-:-:S05]  /*01d0*/  IADD3 R0, P3, PT, R0, R5, RZ ;  /* 0x0000000500007210 */ /* 0x000fca0007f7e0ff */
[----:B------:R-:W-:Y:S01]  /*01e0*/  IMAD.X R5, RZ, RZ, RZ, P3 ;  /* 0x000000ffff057224 */ /* 0x000fe200018e06ff */
[----:B---3--:R-:W-:-:S04]  /*01f0*/  LEA R4, P3, R0, UR4, 0x2 ;  /* 0x0000000400047c11 */ /* 0x008fc8000f8610ff */
[----:B------:R-:W-:-:S05]  /*0200*/  LEA.HI.X R5, R0, UR5, R5, 0x2, P3 ;  /* 0x0000000500057c11 */ /* 0x000fca00098f1405 */
[----:B------:R-:W3:Y:S04]  /*0210*/  LDG.E.CONSTANT R0, desc[UR6][R4.64] ;  /* 0x0000000604007981 */ /* 0x000ee8000c1e9900 */
[----:B------:R-:W5:Y:S01]  /*0220*/  LDG.E.CONSTANT R25, desc[UR6][R4.64+0x4] ;  /* 0x0000040604197981 */ /* 0x000f62000c1e9900 */
[----:B------:R-:W0:Y:S01]  /*0230*/  S2UR UR5, SR_CgaCtaId ;  /* 0x00000000000579c3 */ /* 0x000e220000008800 */
[----:B------:R-:W-:Y:S01]  /*0240*/  LOP3.LUT R7, R7, 0xffff, RZ, 0xc0, !PT ;  /* 0x0000ffff07077812 */ /* 0x000fe200078ec0ff */
[----:B------:R-:W-:Y:S01]  /*0250*/  UMOV UR4, 0x400 ;  /* 0x0000040000047882 */ /* 0x000fe20000000000 */
[----:B------:R-:W5:Y:S02]  /*0260*/  LDG.E.CONSTANT R3, desc[UR6][R4.64+0x140] ;  /* 0x0001400604037981 */ /* 0x000f64000c1e9900 */
[----:B------:R-:W-:-:S02]  /*0270*/  SHF.R.U32.HI R7, RZ, 0x8, R7 ;  /* 0x00000008ff077819 */ /* 0x000fc40000011607 */
[----:B------:R-:W5:Y:S02]  /*0280*/  LDG.E.CONSTANT R21, desc[UR6][R4.64+0x144] ;  /* 0x0001440604157981 */ /* 0x000f64000c1e9900 */
[----:B------:R-:W-:Y:S02]  /*0290*/  PRMT R7, R7, 0x9910, RZ ;  /* 0x0000991007077816 */ /* 0x000fe400000000ff */
[----:B------:R-:W5:Y:S03]  /*02a0*/  LDG.E.CONSTANT R24, desc[UR6][R4.64+0x8] ;  /* 0x0000080604187981 */ /* 0x000f66000c1e9900 */
[----:B------:R-:W-:Y:S01]  /*02b0*/  IMAD R7, R7, 0x5, RZ ;  /* 0x0000000507077824 */ /* 0x000fe200078e02ff */
[----:B------:R-:W5:Y:S04]  /*02c0*/  LDG.E.CONSTANT R2, desc[UR6][R4.64+0x50] ;  /* 0x0000500604027981 */ /* 0x000f68000c1e9900 */
[----:B------:R-:W5:Y:S04]  /*02d0*/  LDG.E.CONSTANT R11, desc[UR6][R4.64+0x194] ;  /* 0x00019406040b7981 */ /* 0x000f68000c1e9900 */
[----:B------:R-:W5:Y:S01]  /*02e0*/  LDG.E.CONSTANT R12, desc[UR6][R4.64+0x148] ;  /* 0x00014806040c7981 */ /* 0x000f62000c1e9900 */
[----:B0-----:R-:W-:Y:S01]  /*02f0*/  ULEA UR4, UR5, UR4, 0x18 ;  /* 0x0000000405047291 */ /* 0x001fe2000f8ec0ff */
[----:B------:R-:W-:-:S02]  /*0300*/  IADD3 R7, PT, PT, RZ, -R7, RZ ;  /* 0x80000007ff077210 */ /* 0x000fc40007ffe0ff */
[----:B------:R-:W5:Y:S03]  /*0310*/  LDG.E.CONSTANT R14, desc[UR6][R4.64+0x58] ;  /* 0x00005806040e7981 */ /* 0x000f66000c1e9900 */
[----:B------:R-:W-:Y:S01]  /*0320*/  LEA R23, R6, UR4, 0x2 ;  /* 0x0000000406177c11 */ /* 0x000fe2000f8e10ff */
[----:B------:R-:W5:Y:S01]  /*0330*/  LDG.E.CONSTANT R15, desc[UR6][R4.64+0x198] ;  /* 0x00019806040f7981 */ /* 0x000f62000c1e9900 */
[----:B------:R-:W-:-:S03]  /*0340*/  PRMT R7, R7, 0x7710, RZ ;  /* 0x0000771007077816 */ /* 0x000fc600000000ff */
[----:B------:R-:W5:Y:S02]  /*0350*/  LDG.E.CONSTANT R13, desc[UR6][R4.64+0xc] ;  /* 0x00000c06040d7981 */ /* 0x000f64000c1e9900 */
[----:B------:R-:W-:Y:S02]  /*0360*/  IMAD.IADD R7, R7, 0x1, R6 ;  /* 0x0000000107077824 */ /* 0x000fe400078e0206 */
[----:B------:R-:W5:Y:S03]  /*0370*/  LDG.E.CONSTANT R16, desc[UR6][R4.64+0x14c] ;  /* 0x00014c0604107981 */ /* 0x000f66000c1e9900 */
[----:B------:R-:W-:Y:S01]  /*0380*/  LOP3.LUT R7, R7, 0xff, RZ, 0xc0, !PT ;  /* 0x000000ff07077812 */ /* 0x000fe200078ec0ff */
[----:B------:R-:W5:Y:S03]  /*0390*/  LDG.E.CONSTANT R17, desc[UR6][R4.64+0x5c] ;  /* 0x00005c0604117981 */ /* 0x000f66000c1e9900 */
[----:B------:R-:W-:Y:S01]  /*03a0*/  IADD3 R18, PT, PT, R7, 0x14, RZ ;  /* 0x0000001407127810 */ /* 0x000fe20007ffe0ff */
[----:B------:R-:W-:Y:S01]  /*03b0*/  @!P1 IMAD.MOV R18, RZ, RZ, R7 ;  /* 0x000000ffff129224 */ /* 0x000fe200078e0207 */
[----:B------:R-:W5:Y:S04]  /*03c0*/  LDG.E.CONSTANT R20, desc[UR6][R4.64+0x19c] ;  /* 0x00019c0604147981 */ /* 0x000f68000c1e9900 */
[----:B------:R-:W-:Y:S01]  /*03d0*/  LEA R18, R18, UR4, 0x2 ;  /* 0x0000000412127c11 */ /* 0x000fe2000f8e10ff */
[----:B--2---:R-:W-:Y:S04]  /*03e0*/  STS [R23], R8 ;  /* 0x0000000817007388 */ /* 0x004fe80000000800 */
[----:B----4-:R-:W-:Y:S01]  /*03f0*/  @!P2 STS [R23+0xc8], R10 ;  /* 0x0000c80a1700a388 */ /* 0x010fe20000000800 */
[----:B------:R-:W-:Y:S06]  /*0400*/  BAR.SYNC.DEFER_BLOCKING 0x0 ;  /* 0x0000000000007b1d */ /* 0x000fec0000010000 */
[----:B------:R-:W3:Y:S04]  /*0410*/  LDS R7, [R18] ;  /* 0x0000000012077984 */ /* 0x000ee80000000800 */
[----:B------:R-:W5:Y:S04]  /*0420*/  LDS R9, [R18+0x14] ;  /* 0x0000140012097984 */ /* 0x000f680000000800 */
[----:B------:R-:W0:Y:S04]  /*0430*/  LDS R27, [R18+0xa0] ;  /* 0x0000a000121b7984 */ /* 0x000e280000000800 */
[----:B------:R-:W1:Y:S04]  /*0440*/  LDS R28, [R18+0xb4] ;  /* 0x0000b400121c7984 */ /* 0x000e680000000800 */
[----:B------:R-:W-:Y:S04]  /*0450*/  LDS R19, [R18+0x28] ;  /* 0x0000280012137984 */ /* 0x000fe80000000800 */
[----:B------:R-:W-:Y:S04]  /*0460*/  LDS R8, [R18+0x3c] ;  /* 0x00003c0012087984 */ /* 0x000fe80000000800 */
[----:B------:R-:W-:Y:S01]  /*0470*/  LDS R10, [R18+0xdc] ;  /* 0x0000dc00120a7984 */ /* 0x000fe20000000800 */
[----:B---3--:R-:W-:-:S03]  /*0480*/  FFMA R0, R0, R7, RZ ;  /* 0x0000000700007223 */ /* 0x008fc600000000ff */
[----:B------:R-:W2:Y:S01]  /*0490*/  LDG.E.CONSTANT R7, desc[UR6][R4.64+0x54] ;  /* 0x0000540604077981 */ /* 0x000ea2000c1e9900 */
[----:B-----5:R-:W-:-:S03]  /*04a0*/  FFMA R25, R25, R9, R0 ;  /* 0x0000000919197223 */ /* 0x020fc60000000000 */
[----:B------:R3:W4:Y:S04]  /*04b0*/  LDG.E.CONSTANT R0, desc[UR6][R4.64+0x190] ;  /* 0x0001900604007981 */ /* 0x000728000c1e9900 */
[----:B------:R-:W-:Y:S01]  /*04c0*/  LDS R9, [R18+0xc8] ;  /* 0x0000c80012097984 */ /* 0x000fe20000000800 */
[----:B------:R-:W-:Y:S06]  /*04d0*/  BAR.SYNC.DEFER_BLOCKING 0x0 ;  /* 0x0000000000007b1d */ /* 0x000fec0000010000 */
[----:B------:R0:W-:Y:S04]  /*04e0*/  STS [R23], R26 ;  /* 0x0000001a17007388 */ /* 0x0001e80000000800 */
[----:B------:R-:W-:Y:S01]  /*04f0*/  @!P2 STS [R23+0xc8], R22 ;  /* 0x0000c8161700a388 */ /* 0x000fe20000000800 */
[----:B------:R-:W-:Y:S06]  /*0500*/  BAR.SYNC.DEFER_BLOCKING 0x0 ;  /* 0x0000000000007b1d */ /* 0x000fec0000010000 */
[----:B------:R-:W5:Y:S01]  /*0510*/  LDS R29, [R18] ;  /* 0x00000000121d7984 */ /* 0x000f620000000800 */
[----:B0-----:R-:W-:-:S03]  /*0520*/  FFMA R26, R3, R27, RZ ;  /* 0x0000001b031a7223 */ /* 0x001fc600000000ff */
[----:B------:R-:W-:Y:S01]  /*0530*/  LDS R27, [R18+0x28] ;  /* 0x00002800121b7984 */ /* 0x000fe20000000800 */
[----:B-1----:R-:W-:-:S03]  /*0540*/  FFMA R21, R21, R28, R26 ;  /* 0x0000001c15157223 */ /* 0x002fc6000000001a */
[----:B------:R-:W-:Y:S04]  /*0550*/  LDS R26, [R18+0xc8] ;  /* 0x0000c800121a7984 */ /* 0x000fe80000000800 */
[----:B------:R-:W0:Y:S04]  /*0560*/  LDS R28, [R18+0x14] ;  /* 0x00001400121c7984 */ /* 0x000e280000000800 */
[----:B---3--:R-:W-:Y:S04]  /*0570*/  LDS R4, [R18+0x3c] ;  /* 0x00003c0012047984 */ /* 0x008fe80000000800 */
[----:B------:R-:W-:Y:S01]  /*0580*/  LDS R5, [R18+0xdc] ;  /* 0x0000dc0012057984 */ /* 0x000fe20000000800 */
[----:B-----5:R-:W-:-:S03]  /*0590*/  FFMA R24, R24, R29, R25 ;  /* 0x0000001d18187223 */ /* 0x020fc60000000019 */
[----:B------:R-:W1:Y:S04]  /*05a0*/  LDS R29, [R18+0xa0] ;  /* 0x0000a000121d7984 */ /* 0x000e680000000800 */
[----:B------:R-:W3:Y:S01]  /*05b0*/  LDS R25, [R18+0xb4] ;  /* 0x0000b40012197984 */ /* 0x000ee20000000800 */
[----:B------:R-:W-:Y:S02]  /*05c0*/  FFMA R22, R2, R19, RZ ;  /* 0x0000001302167223 */ /* 0x000fe400000000ff */
[----:B------:R-:W5:Y:S01]  /*05d0*/  LDC.64 R2, c[0x0][0x380] ;  /* 0x0000e000ff027b82 */ /* 0x000f620000000a00 */
[----:B------:R-:W-:Y:S01]  /*05e0*/  @P0 IADD3 R6, PT, PT, R6, -0x19, RZ ;  /* 0xffffffe706060810 */ /* 0x000fe20007ffe0ff */
[----:B0-----:R-:W-:Y:S01]  /*05f0*/  FFMA R13, R13, R28, R24 ;  /* 0x0000001c0d0d7223 */ /* 0x001fe20000000018 */
[----:B-1----:R-:W-:-:S04]  /*0600*/  FFMA R21, R12, R29, R21 ;  /* 0x0000001d0c157223 */ /* 0x002fc80000000015 */
[----:B---3--:R-:W-:Y:S01]  /*0610*/  FFMA R21, R16, R25, R21 ;  /* 0x0000001910157223 */ /* 0x008fe20000000015 */
[----:B--2---:R-:W-:Y:S01]  /*0620*/  FFMA R7, R7, R8, R22 ;  /* 0x0000000807077223 */ /* 0x004fe20000000016 */
[----:B----4-:R-:W-:Y:S01]  /*0630*/  FFMA R0, R0, R9, RZ ;  /* 0x0000000900007223 */ /* 0x010fe200000000ff */
[----:B------:R-:W-:-:S03]  /*0640*/  SEL R9, RZ, 0x32, !P1 ;  /* 0x00000032ff097807 */ /* 0x000fc60004800000 */
[----:B------:R-:W-:Y:S01]  /*0650*/  FFMA R0, R11, R10, R0 ;  /* 0x0000000a0b007223 */ /* 0x000fe20000000000 */
[----:B------:R-:W-:Y:S01]  /*0660*/  IADD3 R9, PT, PT, R9, R6, RZ ;  /* 0x0000000609097210 */ /* 0x000fe20007ffe0ff */
[----:B------:R-:W-:Y:S02]  /*0670*/  FFMA R14, R14, R27, R7 ;  /* 0x0000001b0e0e7223 */ /* 0x000fe40000000007 */
[----:B------:R-:W-:Y:S02]  /*0680*/  FFMA R15, R15, R26, R0 ;  /* 0x0000001a0f0f7223 */ /* 0x000fe40000000000 */
[----:B-----5:R-:W-:-:S04]  /*0690*/  IMAD.WIDE.U32 R2, R9, 0x4, R2 ;  /* 0x0000000409027825 */ /* 0x020fc800078e0002 */
[----:B------:R-:W-:Y:S01]  /*06a0*/  FFMA R17, R17, R4, R14 ;  /* 0x0000000411117223 */ /* 0x000fe2000000000e */
[----:B------:R-:W-:Y:S01]  /*06b0*/  FFMA R5, R20, R5, R15 ;  /* 0x0000000514057223 */ /* 0x000fe2000000000f */
[----:B------:R-:W-:Y:S04]  /*06c0*/  STG.E desc[UR6][R2.64], R13 ;  /* 0x0000000d02007986 */ /* 0x000fe8000c101906 */
[----:B------:R-:W-:Y:S04]  /*06d0*/  STG.E desc[UR6][R2.64+0x190], R21 ;  /* 0x0001901502007986 */ /* 0x000fe8000c101906 */
[----:B------:R-:W-:Y:S04]  /*06e0*/  STG.E desc[UR6][R2.64+0x64], R17 ;  /* 0x0000641102007986 */ /* 0x000fe8000c101906 */
[----:B------:R-:W-:Y:S01]  /*06f0*/  STG.E desc[UR6][R2.64+0x1f4], R5 ;  /* 0x0001f40502007986 */ /* 0x000fe2000c101906 */
[----:B------:R-:W-:Y:S05]  /*0700*/  EXIT ;  /* 0x000000000000794d */ /* 0x000fea0003800000 */
.L_x_1:
        /* <DEDUP_REMOVED lines=15> */
.L_x_3:


//--------------------- .nv.shared.reserved.0     --------------------------
	.section	.nv.shared.reserved.0,"aw",@nobits
	.weak		__nv_reservedSMEM_offset_0_alias
	.size		__nv_reservedSMEM_offset_0_alias, 0, 64
	.other		__nv_reservedSMEM_offset_0_alias,@"STO_CUDA_RESERVED_SHARED STV_DEFAULT"
__nv_reservedSMEM_offset_0_alias:
	.zero		0
	.zero		64


//--------------------- .nv.shared.default_function_kernel_1 --------------------------
	.section	.nv.shared.default_function_kernel_1,"aw",@nobits
	.sectionflags	@""
	.align	4
.nv.shared.default_function_kernel_1:
	.zero		1344


//--------------------- .nv.constant0.default_function_kernel --------------------------
	.section	.nv.constant0.default_function_kernel,"a",@progbits
	.sectionflags	@""
	.align	4
.nv.constant0.default_function_kernel:
	.zero		912


//--------------------- .nv.constant0.default_function_kernel_1 --------------------------
	.section	.nv.constant0.default_function_kernel_1,"a",@progbits
	.sectionflags	@""
	.align	4
.nv.constant0.default_function_kernel_1:
	.zero		920


//--------------------- SYMBOLS --------------------------

	.type		.nv.reservedSmem.offset0,@object
	.size		.nv.reservedSmem.offset0,0x4
	.type		.nv.reservedSmem.cap,@object
	.size		.nv.reservedSmem.cap,0x4
